//
// Generated by NVIDIA NVVM Compiler
//
// Compiler Build ID: CL-36424714
// Cuda compilation tools, release 13.0, V13.0.88
// Based on NVVM 20.0.0
//

.version 9.0
.target sm_100
.address_size 64

	// .globl	_Z4convPhPiS0_
// _ZZ4convPhPiS0_E3ker has been demoted
// _ZZ4convPhPiS0_E4tile has been demoted

.visible .entry _Z4convPhPiS0_(
	.param .u64 .ptr .align 1 _Z4convPhPiS0__param_0,
	.param .u64 .ptr .align 1 _Z4convPhPiS0__param_1,
	.param .u64 .ptr .align 1 _Z4convPhPiS0__param_2
)
{
	.reg .pred 	%p<43>;
	.reg .b16 	%rs<13>;
	.reg .b32 	%r<136>;
	.reg .b64 	%rd<17>;
	// demoted variable
	.shared .align 4 .b8 _ZZ4convPhPiS0_E3ker[1176];
	// demoted variable
	.shared .align 1 .b8 _ZZ4convPhPiS0_E4tile[768];
	ld.param.u64 	%rd6, [_Z4convPhPiS0__param_0];
	ld.param.u64 	%rd4, [_Z4convPhPiS0__param_1];
	ld.param.u64 	%rd5, [_Z4convPhPiS0__param_2];
	cvta.to.global.u64 	%rd1, %rd6;
	mov.u32 	%r55, %ntid.x;
	mov.u32 	%r56, %ctaid.x;
	mov.u32 	%r1, %tid.x;
	mad.lo.s32 	%r2, %r55, %r56, %r1;
	mov.u32 	%r57, %ntid.y;
	mov.u32 	%r58, %ctaid.y;
	mov.u32 	%r59, %tid.y;
	mad.lo.s32 	%r4, %r57, %r58, %r59;
	mov.u32 	%r5, %ctaid.z;
	max.u32 	%r60, %r1, %r59;
	setp.gt.u32 	%p3, %r60, 6;
	@%p3 bra 	$L__BB0_2;
	mul.lo.s32 	%r61, %r1, 6;
	cvta.to.global.u64 	%rd7, %rd4;
	mad.lo.s32 	%r62, %r59, 42, %r61;
	mad.lo.s32 	%r63, %r5, 294, %r62;
	mul.wide.u32 	%rd8, %r63, 4;
	add.s64 	%rd9, %rd7, %rd8;
	ld.global.u32 	%r64, [%rd9];
	shl.b32 	%r65, %r62, 2;
	mov.u32 	%r66, _ZZ4convPhPiS0_E3ker;
	add.s32 	%r67, %r66, %r65;
	st.shared.u32 	[%r67], %r64;
	ld.global.u32 	%r68, [%rd9+4];
	st.shared.u32 	[%r67+4], %r68;
	ld.global.u32 	%r69, [%rd9+8];
	st.shared.u32 	[%r67+8], %r69;
	ld.global.u32 	%r70, [%rd9+12];
	st.shared.u32 	[%r67+12], %r70;
	ld.global.u32 	%r71, [%rd9+16];
	st.shared.u32 	[%r67+16], %r71;
	ld.global.u32 	%r72, [%rd9+20];
	st.shared.u32 	[%r67+20], %r72;
$L__BB0_2:
	mul.lo.s32 	%r6, %r4, 192;
	mul.lo.s32 	%r7, %r2, 3;
	add.s32 	%r73, %r6, %r7;
	mul.lo.s32 	%r8, %r1, 3;
	mad.lo.s32 	%r75, %r59, 48, %r8;
	setp.lt.s32 	%p4, %r2, 54;
	setp.lt.u32 	%p5, %r1, 6;
	and.pred  	%p1, %p4, %p5;
	setp.lt.u32 	%p6, %r4, 54;
	setp.lt.u32 	%p7, %r59, 6;
	and.pred  	%p2, %p6, %p7;
	cvt.s64.s32 	%rd10, %r73;
	add.s64 	%rd2, %rd1, %rd10;
	ld.global.u8 	%rs1, [%rd2];
	mov.u32 	%r76, _ZZ4convPhPiS0_E4tile;
	add.s32 	%r9, %r76, %r75;
	st.shared.u8 	[%r9], %rs1;
	not.pred 	%p8, %p1;
	@%p8 bra 	$L__BB0_4;
	ld.global.u8 	%rs2, [%rd2+30];
	st.shared.u8 	[%r9+30], %rs2;
$L__BB0_4:
	cvt.s64.s32 	%rd11, %r7;
	cvt.u64.u32 	%rd12, %r6;
	add.s64 	%rd13, %rd12, %rd11;
	add.s64 	%rd3, %rd1, %rd13;
	not.pred 	%p9, %p2;
	@%p9 bra 	$L__BB0_7;
	ld.global.u8 	%rs3, [%rd3+1920];
	st.shared.u8 	[%r9+480], %rs3;
	@%p8 bra 	$L__BB0_7;
	ld.global.u8 	%rs4, [%rd2+1950];
	st.shared.u8 	[%r9+510], %rs4;
$L__BB0_7:
	ld.global.u8 	%rs5, [%rd2+1];
	st.shared.u8 	[%r9+1], %rs5;
	@%p8 bra 	$L__BB0_9;
	ld.global.u8 	%rs6, [%rd2+31];
	st.shared.u8 	[%r9+31], %rs6;
$L__BB0_9:
	@%p9 bra 	$L__BB0_12;
	ld.global.u8 	%rs7, [%rd3+1921];
	st.shared.u8 	[%r9+481], %rs7;
	@%p8 bra 	$L__BB0_12;
	ld.global.u8 	%rs8, [%rd2+1951];
	st.shared.u8 	[%r9+511], %rs8;
$L__BB0_12:
	ld.global.u8 	%rs9, [%rd2+2];
	st.shared.u8 	[%r9+2], %rs9;
	@%p8 bra 	$L__BB0_14;
	ld.global.u8 	%rs10, [%rd2+32];
	st.shared.u8 	[%r9+32], %rs10;
$L__BB0_14:
	@%p9 bra 	$L__BB0_17;
	ld.global.u8 	%rs11, [%rd3+1922];
	st.shared.u8 	[%r9+482], %rs11;
	@%p8 bra 	$L__BB0_17;
	ld.global.u8 	%rs12, [%rd2+1952];
	st.shared.u8 	[%r9+512], %rs12;
$L__BB0_17:
	bar.sync 	0;
	add.s32 	%r79, %r8, %r76;
	add.s32 	%r10, %r79, 2;
	mov.b32 	%r133, 0;
	mov.u32 	%r82, _ZZ4convPhPiS0_E3ker;
	mov.u32 	%r134, %r133;
	mov.u32 	%r135, %r133;
	mov.u32 	%r120, %r133;
$L__BB0_18:
	add.s32 	%r81, %r120, %r59;
	mad.lo.s32 	%r83, %r120, 168, %r82;
	add.s32 	%r122, %r83, 12;
	mad.lo.s32 	%r121, %r81, 48, %r10;
	mov.b32 	%r123, 12;
$L__BB0_19:
	ld.shared.u32 	%r84, [%r122+-8];
	setp.lt.s32 	%p17, %r84, 1;
	@%p17 bra 	$L__BB0_26;
	ld.shared.u32 	%r89, [%r122+-12];
	setp.eq.s32 	%p21, %r89, 3;
	@%p21 bra 	$L__BB0_25;
	setp.eq.s32 	%p22, %r89, 2;
	@%p22 bra 	$L__BB0_24;
	setp.ne.s32 	%p23, %r89, 1;
	@%p23 bra 	$L__BB0_32;
	ld.shared.u8 	%r92, [%r121+-2];
	add.s32 	%r133, %r133, %r92;
	bra.uni 	$L__BB0_32;
$L__BB0_24:
	ld.shared.u8 	%r91, [%r121+-2];
	add.s32 	%r134, %r134, %r91;
	bra.uni 	$L__BB0_32;
$L__BB0_25:
	ld.shared.u8 	%r90, [%r121+-2];
	add.s32 	%r135, %r135, %r90;
	bra.uni 	$L__BB0_32;
$L__BB0_26:
	ld.shared.u32 	%r85, [%r122+-12];
	setp.eq.s32 	%p18, %r85, 3;
	@%p18 bra 	$L__BB0_31;
	setp.eq.s32 	%p19, %r85, 2;
	@%p19 bra 	$L__BB0_30;
	setp.ne.s32 	%p20, %r85, 1;
	@%p20 bra 	$L__BB0_32;
	ld.shared.u8 	%r88, [%r121+-2];
	sub.s32 	%r133, %r133, %r88;
	bra.uni 	$L__BB0_32;
$L__BB0_30:
	ld.shared.u8 	%r87, [%r121+-2];
	sub.s32 	%r134, %r134, %r87;
	bra.uni 	$L__BB0_32;
$L__BB0_31:
	ld.shared.u8 	%r86, [%r121+-2];
	sub.s32 	%r135, %r135, %r86;
$L__BB0_32:
	ld.shared.u32 	%r93, [%r122];
	setp.gt.s32 	%p24, %r93, 0;
	@%p24 bra 	$L__BB0_39;
	ld.shared.u32 	%r94, [%r122+-4];
	setp.eq.s32 	%p25, %r94, 1;
	@%p25 bra 	$L__BB0_38;
	setp.eq.s32 	%p26, %r94, 2;
	@%p26 bra 	$L__BB0_37;
	setp.ne.s32 	%p27, %r94, 3;
	@%p27 bra 	$L__BB0_45;
	ld.shared.u8 	%r95, [%r121+-1];
	sub.s32 	%r135, %r135, %r95;
	bra.uni 	$L__BB0_45;
$L__BB0_37:
	ld.shared.u8 	%r96, [%r121+-1];
	sub.s32 	%r134, %r134, %r96;
	bra.uni 	$L__BB0_45;
$L__BB0_38:
	ld.shared.u8 	%r97, [%r121+-1];
	sub.s32 	%r133, %r133, %r97;
	bra.uni 	$L__BB0_45;
$L__BB0_39:
	ld.shared.u32 	%r98, [%r122+-4];
	setp.eq.s32 	%p28, %r98, 1;
	@%p28 bra 	$L__BB0_44;
	setp.eq.s32 	%p29, %r98, 2;
	@%p29 bra 	$L__BB0_43;
	setp.ne.s32 	%p30, %r98, 3;
	@%p30 bra 	$L__BB0_45;
	ld.shared.u8 	%r99, [%r121+-1];
	add.s32 	%r135, %r135, %r99;
	bra.uni 	$L__BB0_45;
$L__BB0_43:
	ld.shared.u8 	%r100, [%r121+-1];
	add.s32 	%r134, %r134, %r100;
	bra.uni 	$L__BB0_45;
$L__BB0_44:
	ld.shared.u8 	%r101, [%r121+-1];
	add.s32 	%r133, %r133, %r101;
$L__BB0_45:
	ld.shared.u32 	%r102, [%r122+8];
	setp.gt.s32 	%p31, %r102, 0;
	@%p31 bra 	$L__BB0_52;
	ld.shared.u32 	%r103, [%r122+4];
	setp.eq.s32 	%p32, %r103, 1;
	@%p32 bra 	$L__BB0_51;
	setp.eq.s32 	%p33, %r103, 2;
	@%p33 bra 	$L__BB0_50;
	setp.ne.s32 	%p34, %r103, 3;
	@%p34 bra 	$L__BB0_58;
	ld.shared.u8 	%r104, [%r121];
	sub.s32 	%r135, %r135, %r104;
	bra.uni 	$L__BB0_58;
$L__BB0_50:
	ld.shared.u8 	%r105, [%r121];
	sub.s32 	%r134, %r134, %r105;
	bra.uni 	$L__BB0_58;
$L__BB0_51:
	ld.shared.u8 	%r106, [%r121];
	sub.s32 	%r133, %r133, %r106;
	bra.uni 	$L__BB0_58;
$L__BB0_52:
	ld.shared.u32 	%r107, [%r122+4];
	setp.eq.s32 	%p35, %r107, 1;
	@%p35 bra 	$L__BB0_57;
	setp.eq.s32 	%p36, %r107, 2;
	@%p36 bra 	$L__BB0_56;
	setp.ne.s32 	%p37, %r107, 3;
	@%p37 bra 	$L__BB0_58;
	ld.shared.u8 	%r108, [%r121];
	add.s32 	%r135, %r135, %r108;
	bra.uni 	$L__BB0_58;
$L__BB0_56:
	ld.shared.u8 	%r109, [%r121];
	add.s32 	%r134, %r134, %r109;
	bra.uni 	$L__BB0_58;
$L__BB0_57:
	ld.shared.u8 	%r110, [%r121];
	add.s32 	%r133, %r133, %r110;
$L__BB0_58:
	add.s32 	%r123, %r123, 24;
	add.s32 	%r122, %r122, 24;
	add.s32 	%r121, %r121, 3;
	setp.ne.s32 	%p38, %r123, 180;
	@%p38 bra 	$L__BB0_19;
	add.s32 	%r120, %r120, 1;
	setp.ne.s32 	%p39, %r120, 7;
	@%p39 bra 	$L__BB0_18;
	shl.b32 	%r111, %r133, 1;
	shl.b32 	%r112, %r134, 2;
	add.s32 	%r113, %r112, %r111;
	shl.b32 	%r114, %r135, 3;
	add.s32 	%r54, %r114, %r113;
	setp.gt.s32 	%p40, %r2, 57;
	setp.gt.u32 	%p41, %r4, 57;
	or.pred  	%p42, %p40, %p41;
	@%p42 bra 	$L__BB0_62;
	mad.lo.s32 	%r115, %r5, 3364, %r2;
	mad.lo.s32 	%r116, %r4, 58, %r115;
	cvta.to.global.u64 	%rd14, %rd5;
	mul.wide.s32 	%rd15, %r116, 4;
	add.s64 	%rd16, %rd14, %rd15;
	st.global.u32 	[%rd16], %r54;
$L__BB0_62:
	ret;

}


// ===== COMPILED SASS (sm_100) =====

	.target	sm_100

	.elftype	@"ET_EXEC"


//--------------------- .note.nv.tkinfo           --------------------------
	.section	.note.nv.tkinfo,"",@"SHT_NOTE"
	.sectionflags	@"SHF_NOTE_NV_TKINFO"
	.tkinfo
        /*0018*/ 	.word	0x00000002
        /*0030*/ 	.string	""
        /*0030*/ 	.string	"ptxas"
        /*0030*/ 	.string	"Cuda compilation tools, release 13.0, V13.0.88"
        /*0030*/ 	.string	"Build cuda_13.0.r13.0/compiler.36424714_0"
        /*0030*/ 	.string	"-arch sm_100 -m 64 "



//--------------------- .note.nv.cuinfo           --------------------------
	.section	.note.nv.cuinfo,"",@"SHT_NOTE"
	.sectionflags	@"SHF_NOTE_NV_CUINFO"
        /*0018*/ 	.short	0x0002
        /*001a*/ 	.short	0x0064
        /*001c*/ 	.short	0x0082
	.zero		2


//--------------------- .nv.info                  --------------------------
	.section	.nv.info,"",@"SHT_CUDA_INFO"
	.align	4


	//----- nvinfo : EIATTR_REGCOUNT
	.align		4
        /*0000*/ 	.byte	0x04, 0x2f
        /*0002*/ 	.short	(.L_1 - .L_0)
	.align		4
.L_0:
        /*0004*/ 	.word	index@(_Z4convPhPiS0_)
        /*0008*/ 	.word	0x0000001e


	//----- nvinfo : EIATTR_FRAME_SIZE
	.align		4
.L_1:
        /*000c*/ 	.byte	0x04, 0x11
        /*000e*/ 	.short	(.L_3 - .L_2)
	.align		4
.L_2:
        /*0010*/ 	.word	index@(_Z4convPhPiS0_)
        /*0014*/ 	.word	0x00000000


	//----- nvinfo : EIATTR_MIN_STACK_SIZE
	.align		4
.L_3:
        /*0018*/ 	.byte	0x04, 0x12
        /*001a*/ 	.short	(.L_5 - .L_4)
	.align		4
.L_4:
        /*001c*/ 	.word	index@(_Z4convPhPiS0_)
        /*0020*/ 	.word	0x00000000
.L_5:


//--------------------- .nv.compat                --------------------------
	.section	.nv.compat,"",@"SHT_CUDA_COMPAT_INFO"
	.align	4
        /*0000*/ 	.byte	0x02, 0x09, 0x00, 0x00, 0x02, 0x02, 0x01, 0x00, 0x02, 0x05, 0x05, 0x00, 0x03, 0x07, 0x01, 0x01
        /*0010*/ 	.byte	0x02, 0x03, 0x00, 0x00, 0x02, 0x06, 0x01, 0x00, 0x04, 0x0b, 0x08, 0x00, 0x09, 0x00, 0x00, 0x00
        /*0020*/ 	.byte	0x00, 0x00, 0x00, 0x00


//--------------------- .nv.info._Z4convPhPiS0_   --------------------------
	.section	.nv.info._Z4convPhPiS0_,"",@"SHT_CUDA_INFO"
	.sectionflags	@""
	.align	4


	//----- nvinfo : EIATTR_CUDA_API_VERSION
	.align		4
        /*0000*/ 	.byte	0x04, 0x37
        /*0002*/ 	.short	(.L_7 - .L_6)
.L_6:
        /*0004*/ 	.word	0x00000082


	//----- nvinfo : EIATTR_KPARAM_INFO
	.align		4
.L_7:
        /*0008*/ 	.byte	0x04, 0x17
        /*000a*/ 	.short	(.L_9 - .L_8)
.L_8:
        /*000c*/ 	.word	0x00000000
        /*0010*/ 	.short	0x0002
        /*0012*/ 	.short	0x0010
        /*0014*/ 	.byte	0x00, 0xf5, 0x21, 0x00


	//----- nvinfo : EIATTR_KPARAM_INFO
	.align		4
.L_9:
        /*0018*/ 	.byte	0x04, 0x17
        /*001a*/ 	.short	(.L_11 - .L_10)
.L_10:
        /*001c*/ 	.word	0x00000000
        /*0020*/ 	.short	0x0001
        /*0022*/ 	.short	0x0008
        /*0024*/ 	.byte	0x00, 0xf5, 0x21, 0x00


	//----- nvinfo : EIATTR_KPARAM_INFO
	.align		4
.L_11:
        /*0028*/ 	.byte	0x04, 0x17
        /*002a*/ 	.short	(.L_13 - .L_12)
.L_12:
        /*002c*/ 	.word	0x00000000
        /*0030*/ 	.short	0x0000
        /*0032*/ 	.short	0x0000
        /*0034*/ 	.byte	0x00, 0xf5, 0x21, 0x00


	//----- nvinfo : EIATTR_SPARSE_MMA_MASK
	.align		4
.L_13:
        /*0038*/ 	.byte	0x03, 0x50
        /*003a*/ 	.short	0x0000


	//----- nvinfo : EIATTR_MAXREG_COUNT
	.align		4
        /*003c*/ 	.byte	0x03, 0x1b
        /*003e*/ 	.short	0x00ff


	//----- nvinfo : EIATTR_NUM_BARRIERS
	.align		4
        /*0040*/ 	.byte	0x02, 0x4c
        /*0042*/ 	.byte	0x01
	.zero		1


	//----- nvinfo : EIATTR_MERCURY_ISA_VERSION
	.align		4
        /*0044*/ 	.byte	0x03, 0x5f
        /*0046*/ 	.short	0x0101


	//----- nvinfo : EIATTR_VRC_CTA_INIT_COUNT
	.align		4
        /*0048*/ 	.byte	0x02, 0x4a
	.zero		1
	.zero		1


	//----- nvinfo : EIATTR_EXIT_INSTR_OFFSETS
	.align		4
        /*004c*/ 	.byte	0x04, 0x1c
        /*004e*/ 	.short	(.L_15 - .L_14)


	//   ....[0]....
.L_14:
        /*0050*/ 	.word	0x00000cc0


	//   ....[1]....
        /*0054*/ 	.word	0x00000d50


	//----- nvinfo : EIATTR_CRS_STACK_SIZE
	.align		4
.L_15:
        /*0058*/ 	.byte	0x04, 0x1e
        /*005a*/ 	.short	(.L_17 - .L_16)
.L_16:
        /*005c*/ 	.word	0x00000000


	//----- nvinfo : EIATTR_CBANK_PARAM_SIZE
	.align		4
.L_17:
        /*0060*/ 	.byte	0x03, 0x19
        /*0062*/ 	.short	0x0018


	//----- nvinfo : EIATTR_PARAM_CBANK
	.align		4
        /*0064*/ 	.byte	0x04, 0x0a
        /*0066*/ 	.short	(.L_19 - .L_18)
	.align		4
.L_18:
        /*0068*/ 	.word	index@(.nv.constant0._Z4convPhPiS0_)
        /*006c*/ 	.short	0x0380
        /*006e*/ 	.short	0x0018


	//----- nvinfo : EIATTR_SW_WAR
	.align		4
.L_19:
        /*0070*/ 	.byte	0x04, 0x36
        /*0072*/ 	.short	(.L_21 - .L_20)
.L_20:
        /*0074*/ 	.word	0x00000008
.L_21:


//--------------------- .nv.callgraph             --------------------------
	.section	.nv.callgraph,"",@"SHT_CUDA_CALLGRAPH"
	.align	4
	.sectionentsize	8
	.align		4
        /*0000*/ 	.word	0x00000000
	.align		4
        /*0004*/ 	.word	0xffffffff
	.align		4
        /*0008*/ 	.word	0x00000000
	.align		4
        /*000c*/ 	.word	0xfffffffe
	.align		4
        /*0010*/ 	.word	0x00000000
	.align		4
        /*0014*/ 	.word	0xfffffffd
	.align		4
        /*0018*/ 	.word	0x00000000
	.align		4
        /*001c*/ 	.word	0xfffffffc


//--------------------- .text._Z4convPhPiS0_      --------------------------
	.section	.text._Z4convPhPiS0_,"ax",@progbits
	.align	128
        .global         _Z4convPhPiS0_
        .type           _Z4convPhPiS0_,@function
        .size           _Z4convPhPiS0_,(.L_x_27 - _Z4convPhPiS0_)
        .other          _Z4convPhPiS0_,@"STO_CUDA_ENTRY STV_DEFAULT"
_Z4convPhPiS0_:
.text._Z4convPhPiS0_:
[----:B------:R-:W-:Y:S01]  /*0000*/  LDC R1, c[0x0][0x37c] ;  /* 0x0000df00ff017b82 */ /* 0x000fe20000000800 */
[----:B------:R-:W0:Y:S01]  /*0010*/  S2R R11, SR_TID.X ;  /* 0x00000000000b7919 */ /* 0x000e220000002100 */
[----:B------:R-:W1:Y:S01]  /*0020*/  LDCU UR4, c[0x0][0x360] ;  /* 0x00006c00ff0477ac */ /* 0x000e620008000800 */
[----:B------:R-:W2:Y:S01]  /*0030*/  S2R R14, SR_TID.Y ;  /* 0x00000000000e7919 */ /* 0x000ea20000002200 */
[----:B------:R-:W3:Y:S01]  /*0040*/  LDCU UR5, c[0x0][0x364] ;  /* 0x00006c80ff0577ac */ /* 0x000ee20008000800 */
[----:B------:R-:W3:Y:S01]  /*0050*/  S2R R3, SR_CTAID.Y ;  /* 0x0000000000037919 */ /* 0x000ee20000002600 */
[----:B------:R-:W4:Y:S01]  /*0060*/  LDCU.64 UR6, c[0x0][0x358] ;  /* 0x00006b00ff0677ac */ /* 0x000f220008000a00 */
[----:B------:R-:W4:Y:S01]  /*0070*/  S2R R13, SR_CTAID.Z ;  /* 0x00000000000d7919 */ /* 0x000f220000002700 */
[----:B------:R-:W4:Y:S01]  /*0080*/  LDCU.64 UR8, c[0x0][0x380] ;  /* 0x00007000ff0877ac */ /* 0x000f220008000a00 */
[----:B------:R-:W1:Y:S01]  /*0090*/  S2R R12, SR_CTAID.X ;  /* 0x00000000000c7919 */ /* 0x000e620000002500 */
[----:B0-----:R-:W-:-:S02]  /*00a0*/  ISETP.GE.U32.AND P0, PT, R11, 0x6, PT ;  /* 0x000000060b00780c */ /* 0x001fc40003f06070 */
[----:B--2---:R-:W-:-:S04]  /*00b0*/  VIMNMX.U32 R0, PT, PT, R11, R14, !PT ;  /* 0x0000000e0b007248 */ /* 0x004fc80007fe0000 */
[----:B------:R-:W-:Y:S01]  /*00c0*/  ISETP.GT.U32.AND P2, PT, R0, 0x6, PT ;  /* 0x000000060000780c */ /* 0x000fe20003f44070 */
[----:B---3--:R-:W-:-:S04]  /*00d0*/  IMAD R0, R3, UR5, R14 ;  /* 0x0000000503007c24 */ /* 0x008fc8000f8e020e */
[----:B------:R-:W-:Y:S02]  /*00e0*/  IMAD R10, R0, 0xc0, RZ ;  /* 0x000000c0000a7824 */ /* 0x000fe400078e02ff */
[----:B-1----:R-:W-:-:S04]  /*00f0*/  IMAD R12, R12, UR4, R11 ;  /* 0x000000040c0c7c24 */ /* 0x002fc8000f8e020b */
[----:B------:R-:W-:Y:S02]  /*0100*/  IMAD R15, R12, 0x3, RZ ;  /* 0x000000030c0f7824 */ /* 0x000fe400078e02ff */
[----:B------:R-:W0:Y:S01]  /*0110*/  @!P2 LDC.64 R26, c[0x0][0x388] ;  /* 0x0000e200ff1aab82 */ /* 0x000e220000000a00 */
[----:B------:R-:W-:-:S04]  /*0120*/  @!P2 IMAD R24, R14, 0x7, R11 ;  /* 0x000000070e18a824 */ /* 0x000fc800078e020b */
[----:B------:R-:W-:-:S04]  /*0130*/  @!P2 IMAD R24, R24, 0x6, RZ ;  /* 0x000000061818a824 */ /* 0x000fc800078e02ff */
[----:B----4-:R-:W-:-:S04]  /*0140*/  @!P2 IMAD R3, R13, 0x126, R24 ;  /* 0x000001260d03a824 */ /* 0x010fc800078e0218 */
[----:B0-----:R-:W-:Y:S01]  /*0150*/  @!P2 IMAD.WIDE.U32 R26, R3, 0x4, R26 ;  /* 0x00000004031aa825 */ /* 0x001fe200078e001a */
[----:B------:R-:W-:-:S03]  /*0160*/  ISETP.LT.AND P0, PT, R12, 0x36, !P0 ;  /* 0x000000360c00780c */ /* 0x000fc60004701270 */
[----:B------:R-:W-:Y:S01]  /*0170*/  IMAD.IADD R3, R10, 0x1, R15 ;  /* 0x000000010a037824 */ /* 0x000fe200078e020f */
[----:B------:R-:W2:Y:S04]  /*0180*/  @!P2 LDG.E R8, desc[UR6][R26.64] ;  /* 0x000000061a08a981 */ /* 0x000ea8000c1e1900 */
[----:B------:R-:W2:Y:S01]  /*0190*/  @!P2 LDG.E R9, desc[UR6][R26.64+0x4] ;  /* 0x000004061a09a981 */ /* 0x000ea2000c1e1900 */
[----:B------:R-:W-:-:S03]  /*01a0*/  IADD3 R2, P1, PT, R3, UR8, RZ ;  /* 0x0000000803027c10 */ /* 0x000fc6000ff3e0ff */
[----:B------:R-:W3:Y:S01]  /*01b0*/  @!P2 LDG.E R4, desc[UR6][R26.64+0x8] ;  /* 0x000008061a04a981 */ /* 0x000ee2000c1e1900 */
[----:B------:R-:W-:-:S03]  /*01c0*/  LEA.HI.X.SX32 R3, R3, UR9, 0x1, P1 ;  /* 0x0000000903037c11 */ /* 0x000fc600088f0eff */
[----:B------:R-:W3:Y:S04]  /*01d0*/  @!P2 LDG.E R5, desc[UR6][R26.64+0xc] ;  /* 0x00000c061a05a981 */ /* 0x000ee8000c1e1900 */
[----:B------:R-:W4:Y:S04]  /*01e0*/  @!P2 LDG.E R6, desc[UR6][R26.64+0x10] ;  /* 0x000010061a06a981 */ /* 0x000f28000c1e1900 */
[----:B------:R0:W4:Y:S04]  /*01f0*/  @!P2 LDG.E R7, desc[UR6][R26.64+0x14] ;  /* 0x000014061a07a981 */ /* 0x000128000c1e1900 */
[----:B------:R1:W5:Y:S04]  /*0200*/  LDG.E.U8 R16, desc[UR6][R2.64] ;  /* 0x0000000602107981 */ /* 0x000368000c1e1100 */
[----:B------:R1:W5:Y:S04]  /*0210*/  @P0 LDG.E.U8 R17, desc[UR6][R2.64+0x1e] ;  /* 0x00001e0602110981 */ /* 0x000368000c1e1100 */
[----:B------:R1:W5:Y:S04]  /*0220*/  LDG.E.U8 R18, desc[UR6][R2.64+0x1] ;  /* 0x0000010602127981 */ /* 0x000368000c1e1100 */
[----:B------:R1:W5:Y:S04]  /*0230*/  @P0 LDG.E.U8 R19, desc[UR6][R2.64+0x1f] ;  /* 0x00001f0602130981 */ /* 0x000368000c1e1100 */
[----:B------:R1:W5:Y:S04]  /*0240*/  LDG.E.U8 R20, desc[UR6][R2.64+0x2] ;  /* 0x0000020602147981 */ /* 0x000368000c1e1100 */
[----:B------:R1:W5:Y:S01]  /*0250*/  @P0 LDG.E.U8 R21, desc[UR6][R2.64+0x20] ;  /* 0x0000200602150981 */ /* 0x000362000c1e1100 */
[----:B------:R-:W1:Y:S01]  /*0260*/  S2R R22, SR_CgaCtaId ;  /* 0x0000000000167919 */ /* 0x000e620000008800 */
[----:B------:R-:W-:-:S02]  /*0270*/  MOV R23, 0x400 ;  /* 0x0000040000177802 */ /* 0x000fc40000000f00 */
[----:B------:R-:W-:-:S04]  /*0280*/  ISETP.GE.U32.AND P1, PT, R14, 0x6, PT ;  /* 0x000000060e00780c */ /* 0x000fc80003f26070 */
[----:B------:R-:W-:Y:S01]  /*0290*/  ISETP.LT.U32.AND P1, PT, R0, 0x36, !P1 ;  /* 0x000000360000780c */ /* 0x000fe20004f21070 */
[----:B0-----:R-:W-:Y:S01]  /*02a0*/  VIADD R27, R23, 0x498 ;  /* 0x00000498171b7836 */ /* 0x001fe20000000000 */
[----:B------:R-:W-:Y:S02]  /*02b0*/  IADD3 R10, P3, P4, R10, UR8, R15 ;  /* 0x000000080a0a7c10 */ /* 0x000fe4000fc7e00f */
[----:B-1----:R-:W-:-:S05]  /*02c0*/  @!P2 LEA R25, R22, R23, 0x18 ;  /* 0x000000171619a211 */ /* 0x002fca00078ec0ff */
[----:B------:R-:W-:Y:S01]  /*02d0*/  @!P2 IMAD R24, R24, 0x4, R25 ;  /* 0x000000041818a824 */ /* 0x000fe200078e0219 */
[----:B------:R-:W-:Y:S01]  /*02e0*/  SHF.R.S32.HI R25, RZ, 0x1f, R15 ;  /* 0x0000001fff197819 */ /* 0x000fe2000001140f */
[----:B------:R-:W-:Y:S01]  /*02f0*/  IMAD R15, R11, 0x3, RZ ;  /* 0x000000030b0f7824 */ /* 0x000fe200078e02ff */
[----:B------:R-:W-:Y:S02]  /*0300*/  LEA R26, R22, R27, 0x18 ;  /* 0x0000001b161a7211 */ /* 0x000fe400078ec0ff */
[----:B------:R-:W-:Y:S01]  /*0310*/  IADD3.X R11, PT, PT, RZ, UR9, R25, P3, P4 ;  /* 0x00000009ff0b7c10 */ /* 0x000fe20009fe8419 */
[----:B------:R-:W-:Y:S01]  /*0320*/  IMAD R25, R14, 0x30, R15 ;  /* 0x000000300e197824 */ /* 0x000fe200078e020f */
[----:B------:R-:W-:Y:S03]  /*0330*/  BSSY.RECONVERGENT B0, `(.L_x_0) ;  /* 0x000000a000007945 */ /* 0x000fe60003800200 */
[----:B------:R-:W-:Y:S01]  /*0340*/  IMAD.IADD R25, R25, 0x1, R26 ;  /* 0x0000000119197824 */ /* 0x000fe200078e021a */
[----:B--2---:R0:W-:Y:S04]  /*0350*/  @!P2 STS.64 [R24], R8 ;  /* 0x000000081800a388 */ /* 0x0041e80000000a00 */
[----:B---3--:R0:W-:Y:S04]  /*0360*/  @!P2 STS.64 [R24+0x8], R4 ;  /* 0x000008041800a388 */ /* 0x0081e80000000a00 */
[----:B----4-:R0:W-:Y:S01]  /*0370*/  @!P2 STS.64 [R24+0x10], R6 ;  /* 0x000010061800a388 */ /* 0x0101e20000000a00 */
[----:B------:R-:W-:Y:S05]  /*0380*/  @!P1 BRA `(.L_x_1) ;  /* 0x0000000000109947 */ /* 0x000fea0003800000 */
[----:B0-----:R-:W2:Y:S04]  /*0390*/  LDG.E.U8 R4, desc[UR6][R10.64+0x780] ;  /* 0x000780060a047981 */ /* 0x001ea8000c1e1100 */
[----:B------:R-:W3:Y:S04]  /*03a0*/  @P0 LDG.E.U8 R6, desc[UR6][R2.64+0x79e] ;  /* 0x00079e0602060981 */ /* 0x000ee8000c1e1100 */
[----:B--2---:R1:W-:Y:S04]  /*03b0*/  STS.U8 [R25+0x1e0], R4 ;  /* 0x0001e00419007388 */ /* 0x0043e80000000000 */
[----:B---3--:R1:W-:Y:S02]  /*03c0*/  @P0 STS.U8 [R25+0x1fe], R6 ;  /* 0x0001fe0619000388 */ /* 0x0083e40000000000 */
.L_x_1:
[----:B------:R-:W-:Y:S05]  /*03d0*/  BSYNC.RECONVERGENT B0 ;  /* 0x0000000000007941 */ /* 0x000fea0003800200 */
.L_x_0:
[----:B------:R-:W-:Y:S04]  /*03e0*/  BSSY.RECONVERGENT B0, `(.L_x_2) ;  /* 0x0000006000007945 */ /* 0x000fe80003800200 */
[----:B------:R-:W-:Y:S05]  /*03f0*/  @!P1 BRA `(.L_x_3) ;  /* 0x0000000000109947 */ /* 0x000fea0003800000 */
[----:B01----:R-:W2:Y:S04]  /*0400*/  LDG.E.U8 R4, desc[UR6][R10.64+0x781] ;  /* 0x000781060a047981 */ /* 0x003ea8000c1e1100 */
[----:B------:R-:W3:Y:S04]  /*0410*/  @P0 LDG.E.U8 R6, desc[UR6][R2.64+0x79f] ;  /* 0x00079f0602060981 */ /* 0x000ee8000c1e1100 */
[----:B--2---:R2:W-:Y:S04]  /*0420*/  STS.U8 [R25+0x1e1], R4 ;  /* 0x0001e10419007388 */ /* 0x0045e80000000000 */
[----:B---3--:R2:W-:Y:S02]  /*0430*/  @P0 STS.U8 [R25+0x1ff], R6 ;  /* 0x0001ff0619000388 */ /* 0x0085e40000000000 */
.L_x_3:
[----:B------:R-:W-:Y:S05]  /*0440*/  BSYNC.RECONVERGENT B0 ;  /* 0x0000000000007941 */ /* 0x000fea0003800200 */
.L_x_2:
[----:B------:R-:W-:Y:S04]  /*0450*/  BSSY.RECONVERGENT B0, `(.L_x_4) ;  /* 0x0000006000007945 */ /* 0x000fe80003800200 */
[----:B------:R-:W-:Y:S05]  /*0460*/  @!P1 BRA `(.L_x_5) ;  /* 0x0000000000109947 */ /* 0x000fea0003800000 */
[----:B------:R-:W3:Y:S04]  /*0470*/  LDG.E.U8 R10, desc[UR6][R10.64+0x782] ;  /* 0x000782060a0a7981 */ /* 0x000ee8000c1e1100 */
[----:B------:R-:W4:Y:S04]  /*0480*/  @P0 LDG.E.U8 R2, desc[UR6][R2.64+0x7a0] ;  /* 0x0007a00602020981 */ /* 0x000f28000c1e1100 */
[----:B---3--:R3:W-:Y:S04]  /*0490*/  STS.U8 [R25+0x1e2], R10 ;  /* 0x0001e20a19007388 */ /* 0x0087e80000000000 */
[----:B----4-:R3:W-:Y:S02]  /*04a0*/  @P0 STS.U8 [R25+0x200], R2 ;  /* 0x0002000219000388 */ /* 0x0107e40000000000 */
.L_x_5:
[----:B------:R-:W-:Y:S05]  /*04b0*/  BSYNC.RECONVERGENT B0 ;  /* 0x0000000000007941 */ /* 0x000fea0003800200 */
.L_x_4:
[----:B-----5:R4:W-:Y:S01]  /*04c0*/  STS.U8 [R25], R16 ;  /* 0x0000001019007388 */ /* 0x0209e20000000000 */
[----:B------:R-:W-:Y:S02]  /*04d0*/  LEA R22, R22, R23, 0x18 ;  /* 0x0000001716167211 */ /* 0x000fe400078ec0ff */
[----:B---3--:R-:W-:Y:S02]  /*04e0*/  CS2R R2, SRZ ;  /* 0x0000000000027805 */ /* 0x008fe4000001ff00 */
[----:B------:R-:W-:Y:S01]  /*04f0*/  IADD3 R15, PT, PT, R15, 0x2, R26 ;  /* 0x000000020f0f7810 */ /* 0x000fe20007ffe01a */
[----:B------:R4:W-:Y:S01]  /*0500*/  @P0 STS.U8 [R25+0x1e], R17 ;  /* 0x00001e1119000388 */ /* 0x0009e20000000000 */
[----:B012---:R-:W-:-:S03]  /*0510*/  CS2R R4, SRZ ;  /* 0x0000000000047805 */ /* 0x007fc6000001ff00 */
[----:B------:R4:W-:Y:S04]  /*0520*/  STS.U8 [R25+0x1], R18 ;  /* 0x0000011219007388 */ /* 0x0009e80000000000 */
[----:B------:R4:W-:Y:S04]  /*0530*/  @P0 STS.U8 [R25+0x1f], R19 ;  /* 0x00001f1319000388 */ /* 0x0009e80000000000 */
[----:B------:R4:W-:Y:S04]  /*0540*/  STS.U8 [R25+0x2], R20 ;  /* 0x0000021419007388 */ /* 0x0009e80000000000 */
[----:B------:R4:W-:Y:S01]  /*0550*/  @P0 STS.U8 [R25+0x20], R21 ;  /* 0x0000201519000388 */ /* 0x0009e20000000000 */
[----:B------:R-:W-:Y:S06]  /*0560*/  BAR.SYNC.DEFER_BLOCKING 0x0 ;  /* 0x0000000000007b1d */ /* 0x000fec0000010000 */
.L_x_25:
[----:B------:R-:W-:Y:S01]  /*0570*/  IMAD.IADD R6, R14, 0x1, R5 ;  /* 0x000000010e067824 */ /* 0x000fe200078e0205 */
[----:B------:R-:W-:Y:S01]  /*0580*/  UMOV UR4, 0xc ;  /* 0x0000000c00047882 */ /* 0x000fe20000000000 */
[C---:B------:R-:W-:Y:S02]  /*0590*/  IMAD R7, R5.reuse, 0xa8, R22 ;  /* 0x000000a805077824 */ /* 0x040fe400078e0216 */
[----:B------:R-:W-:Y:S02]  /*05a0*/  VIADD R5, R5, 0x1 ;  /* 0x0000000105057836 */ /* 0x000fe40000000000 */
[----:B------:R-:W-:Y:S02]  /*05b0*/  IMAD R6, R6, 0x30, R15 ;  /* 0x0000003006067824 */ /* 0x000fe400078e020f */
[----:B------:R-:W-:Y:S01]  /*05c0*/  VIADD R7, R7, 0xc ;  /* 0x0000000c07077836 */ /* 0x000fe20000000000 */
[----:B------:R-:W-:-:S13]  /*05d0*/  ISETP.NE.AND P0, PT, R5, 0x7, PT ;  /* 0x000000070500780c */ /* 0x000fda0003f05270 */
.L_x_24:
[----:B------:R-:W0:Y:S01]  /*05e0*/  LDS R8, [R7+-0x8] ;  /* 0xfffff80007087984 */ /* 0x000e220000000800 */
[----:B------:R-:W-:-:S04]  /*05f0*/  UIADD3 UR4, UPT, UPT, UR4, 0x18, URZ ;  /* 0x0000001804047890 */ /* 0x000fc8000fffe0ff */
[----:B------:R-:W-:Y:S01]  /*0600*/  UISETP.NE.AND UP0, UPT, UR4, 0xb4, UPT ;  /* 0x000000b40400788c */ /* 0x000fe2000bf05270 */
[----:B0-----:R-:W-:-:S13]  /*0610*/  ISETP.GE.AND P1, PT, R8, 0x1, PT ;  /* 0x000000010800780c */ /* 0x001fda0003f26270 */
[----:B------:R-:W-:Y:S05]  /*0620*/  @!P1 BRA `(.L_x_6) ;  /* 0x0000000000409947 */ /* 0x000fea0003800000 */
[----:B------:R-:W0:Y:S02]  /*0630*/  LDS R8, [R7+-0xc] ;  /* 0xfffff40007087984 */ /* 0x000e240000000800 */
[----:B0-----:R-:W-:-:S13]  /*0640*/  ISETP.NE.AND P1, PT, R8, 0x3, PT ;  /* 0x000000030800780c */ /* 0x001fda0003f25270 */
[----:B------:R-:W-:Y:S05]  /*0650*/  @!P1 BRA `(.L_x_7) ;  /* 0x0000000000289947 */ /* 0x000fea0003800000 */
[----:B------:R-:W-:-:S13]  /*0660*/  ISETP.NE.AND P1, PT, R8, 0x2, PT ;  /* 0x000000020800780c */ /* 0x000fda0003f25270 */
[----:B------:R-:W-:Y:S05]  /*0670*/  @!P1 BRA `(.L_x_8) ;  /* 0x0000000000149947 */ /* 0x000fea0003800000 */
[----:B------:R-:W-:-:S13]  /*0680*/  ISETP.NE.AND P1, PT, R8, 0x1, PT ;  /* 0x000000010800780c */ /* 0x000fda0003f25270 */
[----:B------:R-:W-:Y:S05]  /*0690*/  @P1 BRA `(.L_x_9) ;  /* 0x0000000000601947 */ /* 0x000fea0003800000 */
[----:B------:R-:W0:Y:S02]  /*06a0*/  LDS.U8 R8, [R6+-0x2] ;  /* 0xfffffe0006087984 */ /* 0x000e240000000000 */
[----:B0-----:R-:W-:Y:S01]  /*06b0*/  IMAD.IADD R3, R3, 0x1, R8 ;  /* 0x0000000103037824 */ /* 0x001fe200078e0208 */
[----:B------:R-:W-:Y:S06]  /*06c0*/  BRA `(.L_x_9) ;  /* 0x0000000000547947 */ /* 0x000fec0003800000 */
.L_x_8:
[----:B------:R-:W0:Y:S02]  /*06d0*/  LDS.U8 R9, [R6+-0x2] ;  /* 0xfffffe0006097984 */ /* 0x000e240000000000 */
[----:B0-----:R-:W-:Y:S01]  /*06e0*/  IMAD.IADD R4, R4, 0x1, R9 ;  /* 0x0000000104047824 */ /* 0x001fe200078e0209 */
[----:B------:R-:W-:Y:S06]  /*06f0*/  BRA `(.L_x_9) ;  /* 0x0000000000487947 */ /* 0x000fec0003800000 */
.L_x_7:
[----:B------:R-:W0:Y:S02]  /*0700*/  LDS.U8 R9, [R6+-0x2] ;  /* 0xfffffe0006097984 */ /* 0x000e240000000000 */
[----:B0-----:R-:W-:Y:S01]  /*0710*/  IMAD.IADD R2, R2, 0x1, R9 ;  /* 0x0000000102027824 */ /* 0x001fe200078e0209 */
[----:B------:R-:W-:Y:S06]  /*0720*/  BRA `(.L_x_9) ;  /* 0x00000000003c7947 */ /* 0x000fec0003800000 */
.L_x_6:
        /* <DEDUP_REMOVED lines=8> */
[----:B0-----:R-:W-:Y:S01]  /*07b0*/  IADD3 R3, PT, PT, R3, -R8, RZ ;  /* 0x8000000803037210 */ /* 0x001fe20007ffe0ff */
[----:B------:R-:W-:Y:S06]  /*07c0*/  BRA `(.L_x_9) ;  /* 0x0000000000147947 */ /* 0x000fec0003800000 */
.L_x_11:
[----:B------:R-:W0:Y:S02]  /*07d0*/  LDS.U8 R9, [R6+-0x2] ;  /* 0xfffffe0006097984 */ /* 0x000e240000000000 */
[----:B0-----:R-:W-:Y:S01]  /*07e0*/  IMAD.IADD R4, R4, 0x1, -R9 ;  /* 0x0000000104047824 */ /* 0x001fe200078e0a09 */
[----:B------:R-:W-:Y:S06]  /*07f0*/  BRA `(.L_x_9) ;  /* 0x0000000000087947 */ /* 0x000fec0003800000 */
.L_x_10:
[----:B------:R-:W0:Y:S02]  /*0800*/  LDS.U8 R9, [R6+-0x2] ;  /* 0xfffffe0006097984 */ /* 0x000e240000000000 */
[----:B0-----:R-:W-:-:S07]  /*0810*/  IMAD.IADD R2, R2, 0x1, -R9 ;  /* 0x0000000102027824 */ /* 0x001fce00078e0a09 */
.L_x_9:
[----:B------:R-:W0:Y:S02]  /*0820*/  LDS R8, [R7] ;  /* 0x0000000007087984 */ /* 0x000e240000000800 */
[----:B0-----:R-:W-:-:S13]  /*0830*/  ISETP.GT.AND P1, PT, R8, RZ, PT ;  /* 0x000000ff0800720c */ /* 0x001fda0003f24270 */
[----:B------:R-:W-:Y:S05]  /*0840*/  @P1 BRA `(.L_x_12) ;  /* 0x0000000000401947 */ /* 0x000fea0003800000 */
        /* <DEDUP_REMOVED lines=8> */
[----:B0-----:R-:W-:Y:S01]  /*08d0*/  IMAD.IADD R2, R2, 0x1, -R9 ;  /* 0x0000000102027824 */ /* 0x001fe200078e0a09 */
[----:B------:R-:W-:Y:S06]  /*08e0*/  BRA `(.L_x_15) ;  /* 0x0000000000547947 */ /* 0x000fec0003800000 */
.L_x_14:
[----:B------:R-:W0:Y:S02]  /*08f0*/  LDS.U8 R9, [R6+-0x1] ;  /* 0xffffff0006097984 */ /* 0x000e240000000000 */
[----:B0-----:R-:W-:Y:S01]  /*0900*/  IMAD.IADD R4, R4, 0x1, -R9 ;  /* 0x0000000104047824 */ /* 0x001fe200078e0a09 */
[----:B------:R-:W-:Y:S06]  /*0910*/  BRA `(.L_x_15) ;  /* 0x0000000000487947 */ /* 0x000fec0003800000 */
.L_x_13:
[----:B------:R-:W0:Y:S02]  /*0920*/  LDS.U8 R8, [R6+-0x1] ;  /* 0xffffff0006087984 */ /* 0x000e240000000000 */
[----:B0-----:R-:W-:Y:S01]  /*0930*/  IMAD.IADD R3, R3, 0x1, -R8 ;  /* 0x0000000103037824 */ /* 0x001fe200078e0a08 */
[----:B------:R-:W-:Y:S06]  /*0940*/  BRA `(.L_x_15) ;  /* 0x00000000003c7947 */ /* 0x000fec0003800000 */
.L_x_12:
        /* <DEDUP_REMOVED lines=10> */
.L_x_17:
[----:B------:R-:W0:Y:S02]  /*09f0*/  LDS.U8 R9, [R6+-0x1] ;  /* 0xffffff0006097984 */ /* 0x000e240000000000 */
[----:B0-----:R-:W-:Y:S01]  /*0a00*/  IADD3 R4, PT, PT, R4, R9, RZ ;  /* 0x0000000904047210 */ /* 0x001fe20007ffe0ff */
[----:B------:R-:W-:Y:S06]  /*0a10*/  BRA `(.L_x_15) ;  /* 0x0000000000087947 */ /* 0x000fec0003800000 */
.L_x_16:
[----:B------:R-:W0:Y:S02]  /*0a20*/  LDS.U8 R8, [R6+-0x1] ;  /* 0xffffff0006087984 */ /* 0x000e240000000000 */
[----:B0-----:R-:W-:-:S07]  /*0a30*/  IMAD.IADD R3, R3, 0x1, R8 ;  /* 0x0000000103037824 */ /* 0x001fce00078e0208 */
.L_x_15:
[----:B------:R-:W0:Y:S02]  /*0a40*/  LDS R8, [R7+0x8] ;  /* 0x0000080007087984 */ /* 0x000e240000000800 */
[----:B0-----:R-:W-:-:S13]  /*0a50*/  ISETP.GT.AND P1, PT, R8, RZ, PT ;  /* 0x000000ff0800720c */ /* 0x001fda0003f24270 */
[----:B------:R-:W-:Y:S05]  /*0a60*/  @P1 BRA `(.L_x_18) ;  /* 0x0000000000401947 */ /* 0x000fea0003800000 */
[----:B------:R-:W0:Y:S02]  /*0a70*/  LDS R8, [R7+0x4] ;  /* 0x0000040007087984 */ /* 0x000e240000000800 */
[----:B0-----:R-:W-:-:S13]  /*0a80*/  ISETP.NE.AND P1, PT, R8, 0x1, PT ;  /* 0x000000010800780c */ /* 0x001fda0003f25270 */
[----:B------:R-:W-:Y:S05]  /*0a90*/  @!P1 BRA `(.L_x_19) ;  /* 0x0000000000289947 */ /* 0x000fea0003800000 */
[----:B------:R-:W-:-:S13]  /*0aa0*/  ISETP.NE.AND P1, PT, R8, 0x2, PT ;  /* 0x000000020800780c */ /* 0x000fda0003f25270 */
[----:B------:R-:W-:Y:S05]  /*0ab0*/  @!P1 BRA `(.L_x_20) ;  /* 0x0000000000149947 */ /* 0x000fea0003800000 */
[----:B------:R-:W-:-:S13]  /*0ac0*/  ISETP.NE.AND P1, PT, R8, 0x3, PT ;  /* 0x000000030800780c */ /* 0x000fda0003f25270 */
[----:B------:R-:W-:Y:S05]  /*0ad0*/  @P1 BRA `(.L_x_21) ;  /* 0x0000000000601947 */ /* 0x000fea0003800000 */
[----:B------:R-:W0:Y:S02]  /*0ae0*/  LDS.U8 R9, [R6] ;  /* 0x0000000006097984 */ /* 0x000e240000000000 */
[----:B0-----:R-:W-:Y:S01]  /*0af0*/  IMAD.IADD R2, R2, 0x1, -R9 ;  /* 0x0000000102027824 */ /* 0x001fe200078e0a09 */
[----:B------:R-:W-:Y:S06]  /*0b00*/  BRA `(.L_x_21) ;  /* 0x0000000000547947 */ /* 0x000fec0003800000 */
.L_x_20:
[----:B------:R-:W0:Y:S02]  /*0b10*/  LDS.U8 R9, [R6] ;  /* 0x0000000006097984 */ /* 0x000e240000000000 */
[----:B0-----:R-:W-:Y:S01]  /*0b20*/  IMAD.IADD R4, R4, 0x1, -R9 ;  /* 0x0000000104047824 */ /* 0x001fe200078e0a09 */
[----:B------:R-:W-:Y:S06]  /*0b30*/  BRA `(.L_x_21) ;  /* 0x0000000000487947 */ /* 0x000fec0003800000 */
.L_x_19:
[----:B------:R-:W0:Y:S02]  /*0b40*/  LDS.U8 R8, [R6] ;  /* 0x0000000006087984 */ /* 0x000e240000000000 */
[----:B0-----:R-:W-:Y:S01]  /*0b50*/  IMAD.IADD R3, R3, 0x1, -R8 ;  /* 0x0000000103037824 */ /* 0x001fe200078e0a08 */
[----:B------:R-:W-:Y:S06]  /*0b60*/  BRA `(.L_x_21) ;  /* 0x00000000003c7947 */ /* 0x000fec0003800000 */
.L_x_18:
        /* <DEDUP_REMOVED lines=8> */
[----:B0-----:R-:W-:Y:S01]  /*0bf0*/  IMAD.IADD R2, R2, 0x1, R9 ;  /* 0x0000000102027824 */ /* 0x001fe200078e0209 */
[----:B------:R-:W-:Y:S06]  /*0c00*/  BRA `(.L_x_21) ;  /* 0x0000000000147947 */ /* 0x000fec0003800000 */
.L_x_23:
[----:B------:R-:W0:Y:S02]  /*0c10*/  LDS.U8 R9, [R6] ;  /* 0x0000000006097984 */ /* 0x000e240000000000 */
[----:B0-----:R-:W-:Y:S01]  /*0c20*/  IMAD.IADD R4, R4, 0x1, R9 ;  /* 0x0000000104047824 */ /* 0x001fe200078e0209 */
[----:B------:R-:W-:Y:S06]  /*0c30*/  BRA `(.L_x_21) ;  /* 0x0000000000087947 */ /* 0x000fec0003800000 */
.L_x_22:
[----:B------:R-:W0:Y:S02]  /*0c40*/  LDS.U8 R8, [R6] ;  /* 0x0000000006087984 */ /* 0x000e240000000000 */
[----:B0-----:R-:W-:-:S07]  /*0c50*/  IADD3 R3, PT, PT, R3, R8, RZ ;  /* 0x0000000803037210 */ /* 0x001fce0007ffe0ff */
.L_x_21:
[----:B------:R-:W-:Y:S02]  /*0c60*/  VIADD R7, R7, 0x18 ;  /* 0x0000001807077836 */ /* 0x000fe40000000000 */
[----:B------:R-:W-:Y:S01]  /*0c70*/  VIADD R6, R6, 0x3 ;  /* 0x0000000306067836 */ /* 0x000fe20000000000 */
[----:B------:R-:W-:Y:S06]  /*0c80*/  BRA.U UP0, `(.L_x_24) ;  /* 0xfffffff900547547 */ /* 0x000fec000b83ffff */
[----:B------:R-:W-:Y:S05]  /*0c90*/  @P0 BRA `(.L_x_25) ;  /* 0xfffffff800340947 */ /* 0x000fea000383ffff */
[----:B------:R-:W-:-:S04]  /*0ca0*/  ISETP.GT.U32.AND P0, PT, R0, 0x39, PT ;  /* 0x000000390000780c */ /* 0x000fc80003f04070 */
[----:B------:R-:W-:-:S13]  /*0cb0*/  ISETP.GT.OR P0, PT, R12, 0x39, P0 ;  /* 0x000000390c00780c */ /* 0x000fda0000704670 */
[----:B------:R-:W-:Y:S05]  /*0cc0*/  @P0 EXIT ;  /* 0x000000000000094d */ /* 0x000fea0003800000 */
[----:B------:R-:W0:Y:S01]  /*0cd0*/  LDC.64 R6, c[0x0][0x390] ;  /* 0x0000e400ff067b82 */ /* 0x000e220000000a00 */
[----:B------:R-:W-:Y:S02]  /*0ce0*/  IMAD R3, R4, 0x2, R3 ;  /* 0x0000000204037824 */ /* 0x000fe400078e0203 */
[----:B------:R-:W-:Y:S02]  /*0cf0*/  IMAD R13, R13, 0xd24, R12 ;  /* 0x00000d240d0d7824 */ /* 0x000fe400078e020c */
[----:B------:R-:W-:Y:S02]  /*0d00*/  IMAD R2, R2, 0x4, R3 ;  /* 0x0000000402027824 */ /* 0x000fe400078e0203 */
[----:B------:R-:W-:Y:S02]  /*0d10*/  IMAD R3, R0, 0x3a, R13 ;  /* 0x0000003a00037824 */ /* 0x000fe400078e020d */
[----:B------:R-:W-:Y:S02]  /*0d20*/  IMAD.SHL.U32 R5, R2, 0x2, RZ ;  /* 0x0000000202057824 */ /* 0x000fe400078e00ff */
[----:B0-----:R-:W-:-:S05]  /*0d30*/  IMAD.WIDE R2, R3, 0x4, R6 ;  /* 0x0000000403027825 */ /* 0x001fca00078e0206 */
[----:B------:R-:W-:Y:S01]  /*0d40*/  STG.E desc[UR6][R2.64], R5 ;  /* 0x0000000502007986 */ /* 0x000fe2000c101906 */
[----:B------:R-:W-:Y:S05]  /*0d50*/  EXIT ;  /* 0x000000000000794d */ /* 0x000fea0003800000 */
.L_x_26:
[----:B------:R-:W-:-:S00]  /*0d60*/  BRA `(.L_x_26) ;  /* 0xfffffffc00fc7947 */ /* 0x000fc0000383ffff */
[----:B------:R-:W-:-:S00]  /*0d70*/  NOP ;  /* 0x0000000000007918 */ /* 0x000fc00000000000 */
        /* <DEDUP_REMOVED lines=8> */
.L_x_27:


//--------------------- .nv.shared._Z4convPhPiS0_ --------------------------
	.section	.nv.shared._Z4convPhPiS0_,"aw",@nobits
	.sectionflags	@""
	.align	4
.nv.shared._Z4convPhPiS0_:
	.zero		2968


//--------------------- .nv.shared.reserved.0     --------------------------
	.section	.nv.shared.reserved.0,"aw",@nobits
	.weak		__nv_reservedSMEM_offset_0_alias
	.size		__nv_reservedSMEM_offset_0_alias, 0, 64
	.other		__nv_reservedSMEM_offset_0_alias,@"STO_CUDA_RESERVED_SHARED STV_DEFAULT"
__nv_reservedSMEM_offset_0_alias:
	.zero		0
	.zero		64


//--------------------- .nv.constant0._Z4convPhPiS0_ --------------------------
	.section	.nv.constant0._Z4convPhPiS0_,"a",@progbits
	.sectionflags	@""
	.align	4
.nv.constant0._Z4convPhPiS0_:
	.zero		920


//--------------------- SYMBOLS --------------------------

	.type		.nv.reservedSmem.offset0,@object
	.size		.nv.reservedSmem.offset0,0x4
	.type		.nv.reservedSmem.cap,@object
	.size		.nv.reservedSmem.cap,0x4
